//
// Generated by NVIDIA NVVM Compiler
//
// Compiler Build ID: CL-36424714
// Cuda compilation tools, release 13.0, V13.0.88
// Based on NVVM 20.0.0
//

.version 9.0
.target sm_100
.address_size 64

	// .globl	_Z6MatAddPfS_S_

.visible .entry _Z6MatAddPfS_S_(
	.param .u64 .ptr .align 1 _Z6MatAddPfS_S__param_0,
	.param .u64 .ptr .align 1 _Z6MatAddPfS_S__param_1,
	.param .u64 .ptr .align 1 _Z6MatAddPfS_S__param_2
)
{
	.reg .b32 	%r<11>;
	.reg .b32 	%f<4>;
	.reg .b64 	%rd<11>;

	ld.param.u64 	%rd1, [_Z6MatAddPfS_S__param_0];
	ld.param.u64 	%rd2, [_Z6MatAddPfS_S__param_1];
	ld.param.u64 	%rd3, [_Z6MatAddPfS_S__param_2];
	cvta.to.global.u64 	%rd4, %rd3;
	cvta.to.global.u64 	%rd5, %rd2;
	cvta.to.global.u64 	%rd6, %rd1;
	mov.u32 	%r1, %ctaid.x;
	mov.u32 	%r2, %nctaid.x;
	mov.u32 	%r3, %ctaid.y;
	mov.u32 	%r4, %nctaid.y;
	mov.u32 	%r5, %tid.x;
	mov.u32 	%r6, %ntid.x;
	mov.u32 	%r7, %tid.y;
	mad.lo.s32 	%r8, %r3, %r4, %r7;
	mad.lo.s32 	%r9, %r1, %r2, %r8;
	mad.lo.s32 	%r10, %r5, %r6, %r9;
	mul.wide.s32 	%rd7, %r10, 4;
	add.s64 	%rd8, %rd6, %rd7;
	ld.global.f32 	%f1, [%rd8];
	add.s64 	%rd9, %rd5, %rd7;
	ld.global.f32 	%f2, [%rd9];
	add.f32 	%f3, %f1, %f2;
	add.s64 	%rd10, %rd4, %rd7;
	st.global.f32 	[%rd10], %f3;
	ret;

}


// ===== COMPILED SASS (sm_100) =====

	.target	sm_100

	.elftype	@"ET_EXEC"


//--------------------- .note.nv.tkinfo           --------------------------
	.section	.note.nv.tkinfo,"",@"SHT_NOTE"
	.sectionflags	@"SHF_NOTE_NV_TKINFO"
	.tkinfo
        /*0018*/ 	.word	0x00000002
        /*0030*/ 	.string	""
        /*0030*/ 	.string	"ptxas"
        /*0030*/ 	.string	"Cuda compilation tools, release 13.0, V13.0.88"
        /*0030*/ 	.string	"Build cuda_13.0.r13.0/compiler.36424714_0"
        /*0030*/ 	.string	"-arch sm_100 -m 64 "



//--------------------- .note.nv.cuinfo           --------------------------
	.section	.note.nv.cuinfo,"",@"SHT_NOTE"
	.sectionflags	@"SHF_NOTE_NV_CUINFO"
        /*0018*/ 	.short	0x0002
        /*001a*/ 	.short	0x0064
        /*001c*/ 	.short	0x0082
	.zero		2


//--------------------- .nv.info                  --------------------------
	.section	.nv.info,"",@"SHT_CUDA_INFO"
	.align	4


	//----- nvinfo : EIATTR_REGCOUNT
	.align		4
        /*0000*/ 	.byte	0x04, 0x2f
        /*0002*/ 	.short	(.L_1 - .L_0)
	.align		4
.L_0:
        /*0004*/ 	.word	index@(_Z6MatAddPfS_S_)
        /*0008*/ 	.word	0x0000000e


	//----- nvinfo : EIATTR_FRAME_SIZE
	.align		4
.L_1:
        /*000c*/ 	.byte	0x04, 0x11
        /*000e*/ 	.short	(.L_3 - .L_2)
	.align		4
.L_2:
        /*0010*/ 	.word	index@(_Z6MatAddPfS_S_)
        /*0014*/ 	.word	0x00000000


	//----- nvinfo : EIATTR_MIN_STACK_SIZE
	.align		4
.L_3:
        /*0018*/ 	.byte	0x04, 0x12
        /*001a*/ 	.short	(.L_5 - .L_4)
	.align		4
.L_4:
        /*001c*/ 	.word	index@(_Z6MatAddPfS_S_)
        /*0020*/ 	.word	0x00000000
.L_5:


//--------------------- .nv.compat                --------------------------
	.section	.nv.compat,"",@"SHT_CUDA_COMPAT_INFO"
	.align	4
        /*0000*/ 	.byte	0x02, 0x09, 0x00, 0x00, 0x02, 0x02, 0x01, 0x00, 0x02, 0x05, 0x05, 0x00, 0x03, 0x07, 0x01, 0x01
        /*0010*/ 	.byte	0x02, 0x03, 0x00, 0x00, 0x02, 0x06, 0x01, 0x00, 0x04, 0x0b, 0x08, 0x00, 0x09, 0x00, 0x00, 0x00
        /*0020*/ 	.byte	0x00, 0x00, 0x00, 0x00


//--------------------- .nv.info._Z6MatAddPfS_S_  --------------------------
	.section	.nv.info._Z6MatAddPfS_S_,"",@"SHT_CUDA_INFO"
	.sectionflags	@""
	.align	4


	//----- nvinfo : EIATTR_CUDA_API_VERSION
	.align		4
        /*0000*/ 	.byte	0x04, 0x37
        /*0002*/ 	.short	(.L_7 - .L_6)
.L_6:
        /*0004*/ 	.word	0x00000082


	//----- nvinfo : EIATTR_KPARAM_INFO
	.align		4
.L_7:
        /*0008*/ 	.byte	0x04, 0x17
        /*000a*/ 	.short	(.L_9 - .L_8)
.L_8:
        /*000c*/ 	.word	0x00000000
        /*0010*/ 	.short	0x0002
        /*0012*/ 	.short	0x0010
        /*0014*/ 	.byte	0x00, 0xf5, 0x21, 0x00


	//----- nvinfo : EIATTR_KPARAM_INFO
	.align		4
.L_9:
        /*0018*/ 	.byte	0x04, 0x17
        /*001a*/ 	.short	(.L_11 - .L_10)
.L_10:
        /*001c*/ 	.word	0x00000000
        /*0020*/ 	.short	0x0001
        /*0022*/ 	.short	0x0008
        /*0024*/ 	.byte	0x00, 0xf5, 0x21, 0x00


	//----- nvinfo : EIATTR_KPARAM_INFO
	.align		4
.L_11:
        /*0028*/ 	.byte	0x04, 0x17
        /*002a*/ 	.short	(.L_13 - .L_12)
.L_12:
        /*002c*/ 	.word	0x00000000
        /*0030*/ 	.short	0x0000
        /*0032*/ 	.short	0x0000
        /*0034*/ 	.byte	0x00, 0xf5, 0x21, 0x00


	//----- nvinfo : EIATTR_SPARSE_MMA_MASK
	.align		4
.L_13:
        /*0038*/ 	.byte	0x03, 0x50
        /*003a*/ 	.short	0x0000


	//----- nvinfo : EIATTR_MAXREG_COUNT
	.align		4
        /*003c*/ 	.byte	0x03, 0x1b
        /*003e*/ 	.short	0x00ff


	//----- nvinfo : EIATTR_MERCURY_ISA_VERSION
	.align		4
        /*0040*/ 	.byte	0x03, 0x5f
        /*0042*/ 	.short	0x0101


	//----- nvinfo : EIATTR_VRC_CTA_INIT_COUNT
	.align		4
        /*0044*/ 	.byte	0x02, 0x4a
	.zero		1
	.zero		1


	//----- nvinfo : EIATTR_EXIT_INSTR_OFFSETS
	.align		4
        /*0048*/ 	.byte	0x04, 0x1c
        /*004a*/ 	.short	(.L_15 - .L_14)


	//   ....[0]....
.L_14:
        /*004c*/ 	.word	0x00000160


	//----- nvinfo : EIATTR_CBANK_PARAM_SIZE
	.align		4
.L_15:
        /*0050*/ 	.byte	0x03, 0x19
        /*0052*/ 	.short	0x0018


	//----- nvinfo : EIATTR_PARAM_CBANK
	.align		4
        /*0054*/ 	.byte	0x04, 0x0a
        /*0056*/ 	.short	(.L_17 - .L_16)
	.align		4
.L_16:
        /*0058*/ 	.word	index@(.nv.constant0._Z6MatAddPfS_S_)
        /*005c*/ 	.short	0x0380
        /*005e*/ 	.short	0x0018


	//----- nvinfo : EIATTR_SW_WAR
	.align		4
.L_17:
        /*0060*/ 	.byte	0x04, 0x36
        /*0062*/ 	.short	(.L_19 - .L_18)
.L_18:
        /*0064*/ 	.word	0x00000008
.L_19:


//--------------------- .nv.callgraph             --------------------------
	.section	.nv.callgraph,"",@"SHT_CUDA_CALLGRAPH"
	.align	4
	.sectionentsize	8
	.align		4
        /*0000*/ 	.word	0x00000000
	.align		4
        /*0004*/ 	.word	0xffffffff
	.align		4
        /*0008*/ 	.word	0x00000000
	.align		4
        /*000c*/ 	.word	0xfffffffe
	.align		4
        /*0010*/ 	.word	0x00000000
	.align		4
        /*0014*/ 	.word	0xfffffffd
	.align		4
        /*0018*/ 	.word	0x00000000
	.align		4
        /*001c*/ 	.word	0xfffffffc


//--------------------- .text._Z6MatAddPfS_S_     --------------------------
	.section	.text._Z6MatAddPfS_S_,"ax",@progbits
	.align	128
        .global         _Z6MatAddPfS_S_
        .type           _Z6MatAddPfS_S_,@function
        .size           _Z6MatAddPfS_S_,(.L_x_1 - _Z6MatAddPfS_S_)
        .other          _Z6MatAddPfS_S_,@"STO_CUDA_ENTRY STV_DEFAULT"
_Z6MatAddPfS_S_:
.text._Z6MatAddPfS_S_:
[----:B------:R-:W-:Y:S01]  /*0000*/  LDC R1, c[0x0][0x37c] ;  /* 0x0000df00ff017b82 */ /* 0x000fe20000000800 */
[----:B------:R-:W0:Y:S07]  /*0010*/  S2R R11, SR_TID.Y ;  /* 0x00000000000b7919 */ /* 0x000e2e0000002200 */
[----:B------:R-:W1:Y:S01]  /*0020*/  LDC R7, c[0x0][0x370] ;  /* 0x0000dc00ff077b82 */ /* 0x000e620000000800 */
[----:B------:R-:W2:Y:S01]  /*0030*/  LDCU.64 UR4, c[0x0][0x358] ;  /* 0x00006b00ff0477ac */ /* 0x000ea20008000a00 */
[----:B------:R-:W3:Y:S06]  /*0040*/  S2R R9, SR_TID.X ;  /* 0x0000000000097919 */ /* 0x000eec0000002100 */
[----:B------:R-:W0:Y:S08]  /*0050*/  S2UR UR7, SR_CTAID.Y ;  /* 0x00000000000779c3 */ /* 0x000e300000002600 */
[----:B------:R-:W0:Y:S01]  /*0060*/  LDC R0, c[0x0][0x374] ;  /* 0x0000dd00ff007b82 */ /* 0x000e220000000800 */
[----:B------:R-:W3:Y:S07]  /*0070*/  LDCU UR8, c[0x0][0x360] ;  /* 0x00006c00ff0877ac */ /* 0x000eee0008000800 */
[----:B------:R-:W1:Y:S08]  /*0080*/  S2UR UR6, SR_CTAID.X ;  /* 0x00000000000679c3 */ /* 0x000e700000002500 */
[----:B------:R-:W4:Y:S08]  /*0090*/  LDC.64 R2, c[0x0][0x380] ;  /* 0x0000e000ff027b82 */ /* 0x000f300000000a00 */
[----:B------:R-:W5:Y:S01]  /*00a0*/  LDC.64 R4, c[0x0][0x388] ;  /* 0x0000e200ff047b82 */ /* 0x000f620000000a00 */
[----:B0-----:R-:W-:-:S04]  /*00b0*/  IMAD R0, R0, UR7, R11 ;  /* 0x0000000700007c24 */ /* 0x001fc8000f8e020b */
[----:B-1----:R-:W-:-:S03]  /*00c0*/  IMAD R0, R7, UR6, R0 ;  /* 0x0000000607007c24 */ /* 0x002fc6000f8e0200 */
[----:B------:R-:W0:Y:S01]  /*00d0*/  LDC.64 R6, c[0x0][0x390] ;  /* 0x0000e400ff067b82 */ /* 0x000e220000000a00 */
[----:B---3--:R-:W-:-:S04]  /*00e0*/  IMAD R9, R9, UR8, R0 ;  /* 0x0000000809097c24 */ /* 0x008fc8000f8e0200 */
[----:B----4-:R-:W-:-:S06]  /*00f0*/  IMAD.WIDE R2, R9, 0x4, R2 ;  /* 0x0000000409027825 */ /* 0x010fcc00078e0202 */
[----:B--2---:R-:W2:Y:S01]  /*0100*/  LDG.E R2, desc[UR4][R2.64] ;  /* 0x0000000402027981 */ /* 0x004ea2000c1e1900 */
[----:B-----5:R-:W-:-:S06]  /*0110*/  IMAD.WIDE R4, R9, 0x4, R4 ;  /* 0x0000000409047825 */ /* 0x020fcc00078e0204 */
[----:B------:R-:W2:Y:S01]  /*0120*/  LDG.E R5, desc[UR4][R4.64] ;  /* 0x0000000404057981 */ /* 0x000ea2000c1e1900 */
[----:B0-----:R-:W-:-:S04]  /*0130*/  IMAD.WIDE R6, R9, 0x4, R6 ;  /* 0x0000000409067825 */ /* 0x001fc800078e0206 */
[----:B--2---:R-:W-:-:S05]  /*0140*/  FADD R9, R2, R5 ;  /* 0x0000000502097221 */ /* 0x004fca0000000000 */
[----:B------:R-:W-:Y:S01]  /*0150*/  STG.E desc[UR4][R6.64], R9 ;  /* 0x0000000906007986 */ /* 0x000fe2000c101904 */
[----:B------:R-:W-:Y:S05]  /*0160*/  EXIT ;  /* 0x000000000000794d */ /* 0x000fea0003800000 */
.L_x_0:
[----:B------:R-:W-:-:S00]  /*0170*/  BRA `(.L_x_0) ;  /* 0xfffffffc00fc7947 */ /* 0x000fc0000383ffff */
[----:B------:R-:W-:-:S00]  /*0180*/  NOP ;  /* 0x0000000000007918 */ /* 0x000fc00000000000 */
[----:B------:R-:W-:-:S00]  /*0190*/  NOP ;  /* 0x0000000000007918 */ /* 0x000fc00000000000 */
[----:B------:R-:W-:-:S00]  /*01a0*/  NOP ;  /* 0x0000000000007918 */ /* 0x000fc00000000000 */
[----:B------:R-:W-:-:S00]  /*01b0*/  NOP ;  /* 0x0000000000007918 */ /* 0x000fc00000000000 */
[----:B------:R-:W-:-:S00]  /*01c0*/  NOP ;  /* 0x0000000000007918 */ /* 0x000fc00000000000 */
[----:B------:R-:W-:-:S00]  /*01d0*/  NOP ;  /* 0x0000000000007918 */ /* 0x000fc00000000000 */
[----:B------:R-:W-:-:S00]  /*01e0*/  NOP ;  /* 0x0000000000007918 */ /* 0x000fc00000000000 */
[----:B------:R-:W-:-:S00]  /*01f0*/  NOP ;  /* 0x0000000000007918 */ /* 0x000fc00000000000 */
.L_x_1:


//--------------------- .nv.shared.reserved.0     --------------------------
	.section	.nv.shared.reserved.0,"aw",@nobits
	.weak		__nv_reservedSMEM_offset_0_alias
	.size		__nv_reservedSMEM_offset_0_alias, 0, 64
	.other		__nv_reservedSMEM_offset_0_alias,@"STO_CUDA_RESERVED_SHARED STV_DEFAULT"
__nv_reservedSMEM_offset_0_alias:
	.zero		0
	.zero		64


//--------------------- .nv.constant0._Z6MatAddPfS_S_ --------------------------
	.section	.nv.constant0._Z6MatAddPfS_S_,"a",@progbits
	.sectionflags	@""
	.align	4
.nv.constant0._Z6MatAddPfS_S_:
	.zero		920


//--------------------- SYMBOLS --------------------------

	.type		.nv.reservedSmem.offset0,@object
	.size		.nv.reservedSmem.offset0,0x4
